//
// Generated by NVIDIA NVVM Compiler
//
// Compiler Build ID: CL-36424714
// Cuda compilation tools, release 13.0, V13.0.88
// Based on NVVM 20.0.0
//

.version 9.0
.target sm_100
.address_size 64

	// .globl	_Z7reduce2PiS_
.extern .shared .align 16 .b8 sdata[];

.visible .entry _Z7reduce2PiS_(
	.param .u64 .ptr .align 1 _Z7reduce2PiS__param_0,
	.param .u64 .ptr .align 1 _Z7reduce2PiS__param_1
)
{
	.reg .pred 	%p<5>;
	.reg .b32 	%r<18>;
	.reg .b64 	%rd<9>;

	ld.param.u64 	%rd2, [_Z7reduce2PiS__param_0];
	ld.param.u64 	%rd1, [_Z7reduce2PiS__param_1];
	cvta.to.global.u64 	%rd3, %rd2;
	mov.u32 	%r1, %tid.x;
	mov.u32 	%r2, %ctaid.x;
	mov.u32 	%r17, %ntid.x;
	mad.lo.s32 	%r7, %r2, %r17, %r1;
	mul.wide.u32 	%rd4, %r7, 4;
	add.s64 	%rd5, %rd3, %rd4;
	ld.global.u32 	%r8, [%rd5];
	shl.b32 	%r9, %r1, 2;
	mov.u32 	%r10, sdata;
	add.s32 	%r4, %r10, %r9;
	st.shared.u32 	[%r4], %r8;
	bar.sync 	0;
	setp.lt.u32 	%p1, %r17, 2;
	@%p1 bra 	$L__BB0_4;
$L__BB0_1:
	shr.u32 	%r6, %r17, 1;
	setp.ge.u32 	%p2, %r1, %r6;
	@%p2 bra 	$L__BB0_3;
	shl.b32 	%r11, %r6, 2;
	add.s32 	%r12, %r4, %r11;
	ld.shared.u32 	%r13, [%r12];
	ld.shared.u32 	%r14, [%r4];
	add.s32 	%r15, %r14, %r13;
	st.shared.u32 	[%r4], %r15;
$L__BB0_3:
	bar.sync 	0;
	setp.gt.u32 	%p3, %r17, 3;
	mov.u32 	%r17, %r6;
	@%p3 bra 	$L__BB0_1;
$L__BB0_4:
	setp.ne.s32 	%p4, %r1, 0;
	@%p4 bra 	$L__BB0_6;
	ld.shared.u32 	%r16, [sdata];
	cvta.to.global.u64 	%rd6, %rd1;
	mul.wide.u32 	%rd7, %r2, 4;
	add.s64 	%rd8, %rd6, %rd7;
	st.global.u32 	[%rd8], %r16;
$L__BB0_6:
	ret;

}


// ===== COMPILED SASS (sm_100) =====

	.target	sm_100

	.elftype	@"ET_EXEC"


//--------------------- .note.nv.tkinfo           --------------------------
	.section	.note.nv.tkinfo,"",@"SHT_NOTE"
	.sectionflags	@"SHF_NOTE_NV_TKINFO"
	.tkinfo
        /*0018*/ 	.word	0x00000002
        /*0030*/ 	.string	""
        /*0030*/ 	.string	"ptxas"
        /*0030*/ 	.string	"Cuda compilation tools, release 13.0, V13.0.88"
        /*0030*/ 	.string	"Build cuda_13.0.r13.0/compiler.36424714_0"
        /*0030*/ 	.string	"-arch sm_100 -m 64 "



//--------------------- .note.nv.cuinfo           --------------------------
	.section	.note.nv.cuinfo,"",@"SHT_NOTE"
	.sectionflags	@"SHF_NOTE_NV_CUINFO"
        /*0018*/ 	.short	0x0002
        /*001a*/ 	.short	0x0064
        /*001c*/ 	.short	0x0082
	.zero		2


//--------------------- .nv.info                  --------------------------
	.section	.nv.info,"",@"SHT_CUDA_INFO"
	.align	4


	//----- nvinfo : EIATTR_REGCOUNT
	.align		4
        /*0000*/ 	.byte	0x04, 0x2f
        /*0002*/ 	.short	(.L_1 - .L_0)
	.align		4
.L_0:
        /*0004*/ 	.word	index@(_Z7reduce2PiS_)
        /*0008*/ 	.word	0x0000000b


	//----- nvinfo : EIATTR_FRAME_SIZE
	.align		4
.L_1:
        /*000c*/ 	.byte	0x04, 0x11
        /*000e*/ 	.short	(.L_3 - .L_2)
	.align		4
.L_2:
        /*0010*/ 	.word	index@(_Z7reduce2PiS_)
        /*0014*/ 	.word	0x00000000


	//----- nvinfo : EIATTR_MIN_STACK_SIZE
	.align		4
.L_3:
        /*0018*/ 	.byte	0x04, 0x12
        /*001a*/ 	.short	(.L_5 - .L_4)
	.align		4
.L_4:
        /*001c*/ 	.word	index@(_Z7reduce2PiS_)
        /*0020*/ 	.word	0x00000000
.L_5:


//--------------------- .nv.compat                --------------------------
	.section	.nv.compat,"",@"SHT_CUDA_COMPAT_INFO"
	.align	4
        /*0000*/ 	.byte	0x02, 0x09, 0x00, 0x00, 0x02, 0x02, 0x01, 0x00, 0x02, 0x05, 0x05, 0x00, 0x03, 0x07, 0x01, 0x01
        /*0010*/ 	.byte	0x02, 0x03, 0x00, 0x00, 0x02, 0x06, 0x01, 0x00, 0x04, 0x0b, 0x08, 0x00, 0x09, 0x00, 0x00, 0x00
        /*0020*/ 	.byte	0x00, 0x00, 0x00, 0x00


//--------------------- .nv.info._Z7reduce2PiS_   --------------------------
	.section	.nv.info._Z7reduce2PiS_,"",@"SHT_CUDA_INFO"
	.sectionflags	@""
	.align	4


	//----- nvinfo : EIATTR_CUDA_API_VERSION
	.align		4
        /*0000*/ 	.byte	0x04, 0x37
        /*0002*/ 	.short	(.L_7 - .L_6)
.L_6:
        /*0004*/ 	.word	0x00000082


	//----- nvinfo : EIATTR_KPARAM_INFO
	.align		4
.L_7:
        /*0008*/ 	.byte	0x04, 0x17
        /*000a*/ 	.short	(.L_9 - .L_8)
.L_8:
        /*000c*/ 	.word	0x00000000
        /*0010*/ 	.short	0x0001
        /*0012*/ 	.short	0x0008
        /*0014*/ 	.byte	0x00, 0xf5, 0x21, 0x00


	//----- nvinfo : EIATTR_KPARAM_INFO
	.align		4
.L_9:
        /*0018*/ 	.byte	0x04, 0x17
        /*001a*/ 	.short	(.L_11 - .L_10)
.L_10:
        /*001c*/ 	.word	0x00000000
        /*0020*/ 	.short	0x0000
        /*0022*/ 	.short	0x0000
        /*0024*/ 	.byte	0x00, 0xf5, 0x21, 0x00


	//----- nvinfo : EIATTR_SPARSE_MMA_MASK
	.align		4
.L_11:
        /*0028*/ 	.byte	0x03, 0x50
        /*002a*/ 	.short	0x0000


	//----- nvinfo : EIATTR_MAXREG_COUNT
	.align		4
        /*002c*/ 	.byte	0x03, 0x1b
        /*002e*/ 	.short	0x00ff


	//----- nvinfo : EIATTR_NUM_BARRIERS
	.align		4
        /*0030*/ 	.byte	0x02, 0x4c
        /*0032*/ 	.byte	0x01
	.zero		1


	//----- nvinfo : EIATTR_MERCURY_ISA_VERSION
	.align		4
        /*0034*/ 	.byte	0x03, 0x5f
        /*0036*/ 	.short	0x0101


	//----- nvinfo : EIATTR_VRC_CTA_INIT_COUNT
	.align		4
        /*0038*/ 	.byte	0x02, 0x4a
	.zero		1
	.zero		1


	//----- nvinfo : EIATTR_EXIT_INSTR_OFFSETS
	.align		4
        /*003c*/ 	.byte	0x04, 0x1c
        /*003e*/ 	.short	(.L_13 - .L_12)


	//   ....[0]....
.L_12:
        /*0040*/ 	.word	0x000001e0


	//   ....[1]....
        /*0044*/ 	.word	0x00000260


	//----- nvinfo : EIATTR_CBANK_PARAM_SIZE
	.align		4
.L_13:
        /*0048*/ 	.byte	0x03, 0x19
        /*004a*/ 	.short	0x0010


	//----- nvinfo : EIATTR_PARAM_CBANK
	.align		4
        /*004c*/ 	.byte	0x04, 0x0a
        /*004e*/ 	.short	(.L_15 - .L_14)
	.align		4
.L_14:
        /*0050*/ 	.word	index@(.nv.constant0._Z7reduce2PiS_)
        /*0054*/ 	.short	0x0380
        /*0056*/ 	.short	0x0010


	//----- nvinfo : EIATTR_SW_WAR
	.align		4
.L_15:
        /*0058*/ 	.byte	0x04, 0x36
        /*005a*/ 	.short	(.L_17 - .L_16)
.L_16:
        /*005c*/ 	.word	0x00000008
.L_17:


//--------------------- .nv.callgraph             --------------------------
	.section	.nv.callgraph,"",@"SHT_CUDA_CALLGRAPH"
	.align	4
	.sectionentsize	8
	.align		4
        /*0000*/ 	.word	0x00000000
	.align		4
        /*0004*/ 	.word	0xffffffff
	.align		4
        /*0008*/ 	.word	0x00000000
	.align		4
        /*000c*/ 	.word	0xfffffffe
	.align		4
        /*0010*/ 	.word	0x00000000
	.align		4
        /*0014*/ 	.word	0xfffffffd
	.align		4
        /*0018*/ 	.word	0x00000000
	.align		4
        /*001c*/ 	.word	0xfffffffc


//--------------------- .text._Z7reduce2PiS_      --------------------------
	.section	.text._Z7reduce2PiS_,"ax",@progbits
	.align	128
        .global         _Z7reduce2PiS_
        .type           _Z7reduce2PiS_,@function
        .size           _Z7reduce2PiS_,(.L_x_3 - _Z7reduce2PiS_)
        .other          _Z7reduce2PiS_,@"STO_CUDA_ENTRY STV_DEFAULT"
_Z7reduce2PiS_:
.text._Z7reduce2PiS_:
[----:B------:R-:W-:Y:S01]  /*0000*/  LDC R1, c[0x0][0x37c] ;  /* 0x0000df00ff017b82 */ /* 0x000fe20000000800 */
[----:B------:R-:W0:Y:S07]  /*0010*/  S2R R6, SR_TID.X ;  /* 0x0000000000067919 */ /* 0x000e2e0000002100 */
[----:B------:R-:W1:Y:S01]  /*0020*/  LDC.64 R2, c[0x0][0x380] ;  /* 0x0000e000ff027b82 */ /* 0x000e620000000a00 */
[----:B------:R-:W0:Y:S01]  /*0030*/  LDCU UR8, c[0x0][0x360] ;  /* 0x00006c00ff0877ac */ /* 0x000e220008000800 */
[----:B------:R-:W0:Y:S01]  /*0040*/  S2R R7, SR_CTAID.X ;  /* 0x0000000000077919 */ /* 0x000e220000002500 */
[----:B------:R-:W2:Y:S01]  /*0050*/  LDCU.64 UR6, c[0x0][0x358] ;  /* 0x00006b00ff0677ac */ /* 0x000ea20008000a00 */
[----:B0-----:R-:W-:-:S04]  /*0060*/  IMAD R5, R7, UR8, R6 ;  /* 0x0000000807057c24 */ /* 0x001fc8000f8e0206 */
[----:B-1----:R-:W-:-:S06]  /*0070*/  IMAD.WIDE.U32 R2, R5, 0x4, R2 ;  /* 0x0000000405027825 */ /* 0x002fcc00078e0002 */
[----:B--2---:R-:W2:Y:S01]  /*0080*/  LDG.E R2, desc[UR6][R2.64] ;  /* 0x0000000602027981 */ /* 0x004ea2000c1e1900 */
[----:B------:R-:W0:Y:S01]  /*0090*/  S2UR UR5, SR_CgaCtaId ;  /* 0x00000000000579c3 */ /* 0x000e220000008800 */
[----:B------:R-:W-:Y:S01]  /*00a0*/  UMOV UR4, 0x400 ;  /* 0x0000040000047882 */ /* 0x000fe20000000000 */
[----:B------:R-:W-:Y:S01]  /*00b0*/  UISETP.GE.U32.AND UP0, UPT, UR8, 0x2, UPT ;  /* 0x000000020800788c */ /* 0x000fe2000bf06070 */
[----:B------:R-:W-:Y:S01]  /*00c0*/  ISETP.NE.AND P0, PT, R6, RZ, PT ;  /* 0x000000ff0600720c */ /* 0x000fe20003f05270 */
[----:B0-----:R-:W-:-:S06]  /*00d0*/  ULEA UR4, UR5, UR4, 0x18 ;  /* 0x0000000405047291 */ /* 0x001fcc000f8ec0ff */
[----:B------:R-:W-:-:S05]  /*00e0*/  LEA R5, R6, UR4, 0x2 ;  /* 0x0000000406057c11 */ /* 0x000fca000f8e10ff */
[----:B--2---:R0:W-:Y:S01]  /*00f0*/  STS [R5], R2 ;  /* 0x0000000205007388 */ /* 0x0041e20000000800 */
[----:B------:R-:W-:Y:S06]  /*0100*/  BAR.SYNC.DEFER_BLOCKING 0x0 ;  /* 0x0000000000007b1d */ /* 0x000fec0000010000 */
[----:B------:R-:W-:Y:S05]  /*0110*/  BRA.U !UP0, `(.L_x_0) ;  /* 0x0000000108307547 */ /* 0x000fea000b800000 */
[----:B------:R-:W-:-:S07]  /*0120*/  IMAD.U32 R0, RZ, RZ, UR8 ;  /* 0x00000008ff007e24 */ /* 0x000fce000f8e00ff */
.L_x_1:
[----:B------:R-:W-:-:S04]  /*0130*/  SHF.R.U32.HI R8, RZ, 0x1, R0 ;  /* 0x00000001ff087819 */ /* 0x000fc80000011600 */
[----:B------:R-:W-:-:S13]  /*0140*/  ISETP.GE.U32.AND P1, PT, R6, R8, PT ;  /* 0x000000080600720c */ /* 0x000fda0003f26070 */
[----:B0-----:R-:W-:Y:S01]  /*0150*/  @!P1 IMAD R2, R8, 0x4, R5 ;  /* 0x0000000408029824 */ /* 0x001fe200078e0205 */
[----:B------:R-:W-:Y:S05]  /*0160*/  @!P1 LDS R3, [R5] ;  /* 0x0000000005039984 */ /* 0x000fea0000000800 */
[----:B------:R-:W0:Y:S02]  /*0170*/  @!P1 LDS R2, [R2] ;  /* 0x0000000002029984 */ /* 0x000e240000000800 */
[----:B0-----:R-:W-:-:S05]  /*0180*/  @!P1 IADD3 R4, PT, PT, R2, R3, RZ ;  /* 0x0000000302049210 */ /* 0x001fca0007ffe0ff */
[----:B------:R1:W-:Y:S01]  /*0190*/  @!P1 STS [R5], R4 ;  /* 0x0000000405009388 */ /* 0x0003e20000000800 */
[----:B------:R-:W-:Y:S01]  /*01a0*/  BAR.SYNC.DEFER_BLOCKING 0x0 ;  /* 0x0000000000007b1d */ /* 0x000fe20000010000 */
[----:B------:R-:W-:Y:S01]  /*01b0*/  ISETP.GT.U32.AND P1, PT, R0, 0x3, PT ;  /* 0x000000030000780c */ /* 0x000fe20003f24070 */
[----:B------:R-:W-:-:S12]  /*01c0*/  IMAD.MOV.U32 R0, RZ, RZ, R8 ;  /* 0x000000ffff007224 */ /* 0x000fd800078e0008 */
[----:B-1----:R-:W-:Y:S05]  /*01d0*/  @P1 BRA `(.L_x_1) ;  /* 0xfffffffc00d41947 */ /* 0x002fea000383ffff */
.L_x_0:
[----:B------:R-:W-:Y:S05]  /*01e0*/  @P0 EXIT ;  /* 0x000000000000094d */ /* 0x000fea0003800000 */
[----:B------:R-:W1:Y:S01]  /*01f0*/  S2UR UR5, SR_CgaCtaId ;  /* 0x00000000000579c3 */ /* 0x000e620000008800 */
[----:B------:R-:W-:-:S07]  /*0200*/  UMOV UR4, 0x400 ;  /* 0x0000040000047882 */ /* 0x000fce0000000000 */
[----:B0-----:R-:W0:Y:S01]  /*0210*/  LDC.64 R2, c[0x0][0x388] ;  /* 0x0000e200ff027b82 */ /* 0x001e220000000a00 */
[----:B-1----:R-:W-:Y:S01]  /*0220*/  ULEA UR4, UR5, UR4, 0x18 ;  /* 0x0000000405047291 */ /* 0x002fe2000f8ec0ff */
[----:B0-----:R-:W-:-:S08]  /*0230*/  IMAD.WIDE.U32 R2, R7, 0x4, R2 ;  /* 0x0000000407027825 */ /* 0x001fd000078e0002 */
[----:B------:R-:W0:Y:S04]  /*0240*/  LDS R5, [UR4] ;  /* 0x00000004ff057984 */ /* 0x000e280008000800 */
[----:B0-----:R-:W-:Y:S01]  /*0250*/  STG.E desc[UR6][R2.64], R5 ;  /* 0x0000000502007986 */ /* 0x001fe2000c101906 */
[----:B------:R-:W-:Y:S05]  /*0260*/  EXIT ;  /* 0x000000000000794d */ /* 0x000fea0003800000 */
.L_x_2:
[----:B------:R-:W-:-:S00]  /*0270*/  BRA `(.L_x_2) ;  /* 0xfffffffc00fc7947 */ /* 0x000fc0000383ffff */
[----:B------:R-:W-:-:S00]  /*0280*/  NOP ;  /* 0x0000000000007918 */ /* 0x000fc00000000000 */
[----:B------:R-:W-:-:S00]  /*0290*/  NOP ;  /* 0x0000000000007918 */ /* 0x000fc00000000000 */
[----:B------:R-:W-:-:S00]  /*02a0*/  NOP ;  /* 0x0000000000007918 */ /* 0x000fc00000000000 */
[----:B------:R-:W-:-:S00]  /*02b0*/  NOP ;  /* 0x0000000000007918 */ /* 0x000fc00000000000 */
[----:B------:R-:W-:-:S00]  /*02c0*/  NOP ;  /* 0x0000000000007918 */ /* 0x000fc00000000000 */
[----:B------:R-:W-:-:S00]  /*02d0*/  NOP ;  /* 0x0000000000007918 */ /* 0x000fc00000000000 */
[----:B------:R-:W-:-:S00]  /*02e0*/  NOP ;  /* 0x0000000000007918 */ /* 0x000fc00000000000 */
[----:B------:R-:W-:-:S00]  /*02f0*/  NOP ;  /* 0x0000000000007918 */ /* 0x000fc00000000000 */
.L_x_3:


//--------------------- .nv.shared._Z7reduce2PiS_ --------------------------
	.section	.nv.shared._Z7reduce2PiS_,"aw",@nobits
	.sectionflags	@""
	.align	16
	.zero		1024


//--------------------- .nv.shared.reserved.0     --------------------------
	.section	.nv.shared.reserved.0,"aw",@nobits
	.weak		__nv_reservedSMEM_offset_0_alias
	.size		__nv_reservedSMEM_offset_0_alias, 0, 64
	.other		__nv_reservedSMEM_offset_0_alias,@"STO_CUDA_RESERVED_SHARED STV_DEFAULT"
__nv_reservedSMEM_offset_0_alias:
	.zero		0
	.zero		64


//--------------------- .nv.constant0._Z7reduce2PiS_ --------------------------
	.section	.nv.constant0._Z7reduce2PiS_,"a",@progbits
	.sectionflags	@""
	.align	4
.nv.constant0._Z7reduce2PiS_:
	.zero		912


//--------------------- SYMBOLS --------------------------

	.type		.nv.reservedSmem.offset0,@object
	.size		.nv.reservedSmem.offset0,0x4
	.type		.nv.reservedSmem.cap,@object
	.size		.nv.reservedSmem.cap,0x4
